//
// Generated by NVIDIA NVVM Compiler
//
// Compiler Build ID: CL-36424714
// Cuda compilation tools, release 13.0, V13.0.88
// Based on NVVM 20.0.0
//

.version 9.0
.target sm_100
.address_size 64

	// .globl	_Z6reducePcS_i
.const .align 1 .b8 map[64];
// _ZZ6reducePcS_iE3res has been demoted
// _ZZ6reducePcS_iE6counts has been demoted

.visible .entry _Z6reducePcS_i(
	.param .u64 .ptr .align 1 _Z6reducePcS_i_param_0,
	.param .u64 .ptr .align 1 _Z6reducePcS_i_param_1,
	.param .u32 _Z6reducePcS_i_param_2
)
{
	.reg .pred 	%p<17>;
	.reg .b16 	%rs<11>;
	.reg .b32 	%r<35>;
	.reg .b64 	%rd<34>;
	// demoted variable
	.shared .align 1 .b8 _ZZ6reducePcS_iE3res[512];
	// demoted variable
	.shared .align 2 .b8 _ZZ6reducePcS_iE6counts[1024];
	ld.param.u64 	%rd5, [_Z6reducePcS_i_param_0];
	ld.param.u64 	%rd4, [_Z6reducePcS_i_param_1];
	cvta.to.global.u64 	%rd6, %rd5;
	mov.u32 	%r1, %tid.x;
	mov.u32 	%r2, %ctaid.x;
	shl.b32 	%r16, %r2, 11;
	cvt.u64.u32 	%rd7, %r16;
	shl.b32 	%r17, %r1, 2;
	cvt.u64.u32 	%rd8, %r17;
	add.s64 	%rd9, %rd7, %rd8;
	add.s64 	%rd10, %rd6, %rd9;
	ld.global.u8 	%rs3, [%rd10];
	setp.eq.s16 	%p1, %rs3, 67;
	selp.u64 	%rd11, 1, 0, %p1;
	setp.eq.s16 	%p2, %rs3, 65;
	setp.eq.s16 	%p3, %rs3, 71;
	selp.b64 	%rd12, 3, 0, %p3;
	selp.b64 	%rd13, 2, %rd12, %p2;
	add.s64 	%rd14, %rd13, %rd11;
	shl.b64 	%rd15, %rd14, 4;
	ld.global.u8 	%rs4, [%rd10+1];
	setp.eq.s16 	%p4, %rs4, 67;
	selp.u64 	%rd16, 1, 0, %p4;
	setp.eq.s16 	%p5, %rs4, 65;
	setp.eq.s16 	%p6, %rs4, 71;
	selp.b64 	%rd17, 3, 0, %p6;
	selp.b64 	%rd18, 2, %rd17, %p5;
	add.s64 	%rd19, %rd18, %rd16;
	shl.b64 	%rd20, %rd19, 2;
	ld.global.u8 	%rs5, [%rd10+2];
	setp.eq.s16 	%p7, %rs5, 67;
	selp.u64 	%rd21, 1, 0, %p7;
	setp.eq.s16 	%p8, %rs5, 65;
	setp.eq.s16 	%p9, %rs5, 71;
	selp.b64 	%rd22, 3, 0, %p9;
	selp.b64 	%rd23, 2, %rd22, %p8;
	add.s64 	%rd24, %rd23, %rd21;
	or.b64  	%rd25, %rd24, %rd15;
	add.s64 	%rd26, %rd25, %rd20;
	mov.u64 	%rd27, map;
	add.s64 	%rd28, %rd27, %rd26;
	ld.const.u8 	%rs6, [%rd28];
	mov.u32 	%r18, _ZZ6reducePcS_iE3res;
	add.s32 	%r3, %r18, %r1;
	st.shared.u8 	[%r3], %rs6;
	setp.ne.s16 	%p10, %rs6, 0;
	selp.u16 	%rs7, 1, 0, %p10;
	shl.b32 	%r19, %r1, 1;
	mov.u32 	%r20, _ZZ6reducePcS_iE6counts;
	add.s32 	%r21, %r20, %r19;
	st.shared.u16 	[%r21], %rs7;
	bar.sync 	0;
	mov.u32 	%r4, %ntid.x;
	setp.lt.u32 	%p11, %r4, 2;
	@%p11 bra 	$L__BB0_8;
	mov.b32 	%r32, 1;
$L__BB0_2:
	shl.b32 	%r6, %r32, 1;
	mul.lo.s32 	%r7, %r6, %r1;
	setp.ge.u32 	%p12, %r7, %r4;
	@%p12 bra 	$L__BB0_7;
	add.s32 	%r8, %r7, %r32;
	shl.b32 	%r23, %r8, 1;
	add.s32 	%r25, %r20, %r23;
	ld.shared.u16 	%rs1, [%r25];
	shl.b32 	%r26, %r7, 1;
	add.s32 	%r9, %r20, %r26;
	ld.shared.u16 	%rs2, [%r9];
	setp.eq.s16 	%p13, %rs1, 0;
	@%p13 bra 	$L__BB0_6;
	cvt.s32.s16 	%r27, %rs2;
	add.s32 	%r28, %r7, %r27;
	add.s32 	%r34, %r18, %r28;
	add.s32 	%r33, %r18, %r8;
	cvt.s64.s16 	%rd1, %rs1;
	mov.b64 	%rd33, 0;
$L__BB0_5:
	ld.shared.u8 	%rs8, [%r33];
	st.shared.u8 	[%r34], %rs8;
	add.s64 	%rd33, %rd33, 1;
	add.s32 	%r34, %r34, 1;
	add.s32 	%r33, %r33, 1;
	setp.lt.u64 	%p14, %rd33, %rd1;
	@%p14 bra 	$L__BB0_5;
$L__BB0_6:
	add.s16 	%rs9, %rs2, %rs1;
	st.shared.u16 	[%r9], %rs9;
$L__BB0_7:
	bar.sync 	0;
	setp.lt.u32 	%p15, %r6, %r4;
	mov.u32 	%r32, %r6;
	@%p15 bra 	$L__BB0_2;
$L__BB0_8:
	ld.shared.s16 	%r30, [_ZZ6reducePcS_iE6counts];
	setp.ge.s32 	%p16, %r1, %r30;
	@%p16 bra 	$L__BB0_10;
	ld.shared.u8 	%rs10, [%r3];
	mad.lo.s32 	%r31, %r4, %r2, %r1;
	cvt.u64.u32 	%rd30, %r31;
	cvta.to.global.u64 	%rd31, %rd4;
	add.s64 	%rd32, %rd31, %rd30;
	st.global.u8 	[%rd32], %rs10;
$L__BB0_10:
	ret;

}


// ===== COMPILED SASS (sm_100) =====

	.target	sm_100

	.elftype	@"ET_EXEC"


//--------------------- .note.nv.tkinfo           --------------------------
	.section	.note.nv.tkinfo,"",@"SHT_NOTE"
	.sectionflags	@"SHF_NOTE_NV_TKINFO"
	.tkinfo
        /*0018*/ 	.word	0x00000002
        /*0030*/ 	.string	""
        /*0030*/ 	.string	"ptxas"
        /*0030*/ 	.string	"Cuda compilation tools, release 13.0, V13.0.88"
        /*0030*/ 	.string	"Build cuda_13.0.r13.0/compiler.36424714_0"
        /*0030*/ 	.string	"-arch sm_100 -m 64 "



//--------------------- .note.nv.cuinfo           --------------------------
	.section	.note.nv.cuinfo,"",@"SHT_NOTE"
	.sectionflags	@"SHF_NOTE_NV_CUINFO"
        /*0018*/ 	.short	0x0002
        /*001a*/ 	.short	0x0064
        /*001c*/ 	.short	0x0082
	.zero		2


//--------------------- .nv.info                  --------------------------
	.section	.nv.info,"",@"SHT_CUDA_INFO"
	.align	4


	//----- nvinfo : EIATTR_REGCOUNT
	.align		4
        /*0000*/ 	.byte	0x04, 0x2f
        /*0002*/ 	.short	(.L_2 - .L_1)
	.align		4
.L_1:
        /*0004*/ 	.word	index@(_Z6reducePcS_i)
        /*0008*/ 	.word	0x0000001a


	//----- nvinfo : EIATTR_FRAME_SIZE
	.align		4
.L_2:
        /*000c*/ 	.byte	0x04, 0x11
        /*000e*/ 	.short	(.L_4 - .L_3)
	.align		4
.L_3:
        /*0010*/ 	.word	index@(_Z6reducePcS_i)
        /*0014*/ 	.word	0x00000000


	//----- nvinfo : EIATTR_MIN_STACK_SIZE
	.align		4
.L_4:
        /*0018*/ 	.byte	0x04, 0x12
        /*001a*/ 	.short	(.L_6 - .L_5)
	.align		4
.L_5:
        /*001c*/ 	.word	index@(_Z6reducePcS_i)
        /*0020*/ 	.word	0x00000000
.L_6:


//--------------------- .nv.compat                --------------------------
	.section	.nv.compat,"",@"SHT_CUDA_COMPAT_INFO"
	.align	4
        /*0000*/ 	.byte	0x02, 0x09, 0x00, 0x00, 0x02, 0x02, 0x01, 0x00, 0x02, 0x05, 0x05, 0x00, 0x03, 0x07, 0x01, 0x01
        /*0010*/ 	.byte	0x02, 0x03, 0x00, 0x00, 0x02, 0x06, 0x01, 0x00, 0x04, 0x0b, 0x08, 0x00, 0x09, 0x00, 0x00, 0x00
        /*0020*/ 	.byte	0x00, 0x00, 0x00, 0x00


//--------------------- .nv.info._Z6reducePcS_i   --------------------------
	.section	.nv.info._Z6reducePcS_i,"",@"SHT_CUDA_INFO"
	.sectionflags	@""
	.align	4


	//----- nvinfo : EIATTR_CUDA_API_VERSION
	.align		4
        /*0000*/ 	.byte	0x04, 0x37
        /*0002*/ 	.short	(.L_8 - .L_7)
.L_7:
        /*0004*/ 	.word	0x00000082


	//----- nvinfo : EIATTR_KPARAM_INFO
	.align		4
.L_8:
        /*0008*/ 	.byte	0x04, 0x17
        /*000a*/ 	.short	(.L_10 - .L_9)
.L_9:
        /*000c*/ 	.word	0x00000000
        /*0010*/ 	.short	0x0002
        /*0012*/ 	.short	0x0010
        /*0014*/ 	.byte	0x00, 0xf0, 0x11, 0x00


	//----- nvinfo : EIATTR_KPARAM_INFO
	.align		4
.L_10:
        /*0018*/ 	.byte	0x04, 0x17
        /*001a*/ 	.short	(.L_12 - .L_11)
.L_11:
        /*001c*/ 	.word	0x00000000
        /*0020*/ 	.short	0x0001
        /*0022*/ 	.short	0x0008
        /*0024*/ 	.byte	0x00, 0xf5, 0x21, 0x00


	//----- nvinfo : EIATTR_KPARAM_INFO
	.align		4
.L_12:
        /*0028*/ 	.byte	0x04, 0x17
        /*002a*/ 	.short	(.L_14 - .L_13)
.L_13:
        /*002c*/ 	.word	0x00000000
        /*0030*/ 	.short	0x0000
        /*0032*/ 	.short	0x0000
        /*0034*/ 	.byte	0x00, 0xf5, 0x21, 0x00


	//----- nvinfo : EIATTR_SPARSE_MMA_MASK
	.align		4
.L_14:
        /*0038*/ 	.byte	0x03, 0x50
        /*003a*/ 	.short	0x0000


	//----- nvinfo : EIATTR_MAXREG_COUNT
	.align		4
        /*003c*/ 	.byte	0x03, 0x1b
        /*003e*/ 	.short	0x00ff


	//----- nvinfo : EIATTR_NUM_BARRIERS
	.align		4
        /*0040*/ 	.byte	0x02, 0x4c
        /*0042*/ 	.byte	0x01
	.zero		1


	//----- nvinfo : EIATTR_MERCURY_ISA_VERSION
	.align		4
        /*0044*/ 	.byte	0x03, 0x5f
        /*0046*/ 	.short	0x0101


	//----- nvinfo : EIATTR_VRC_CTA_INIT_COUNT
	.align		4
        /*0048*/ 	.byte	0x02, 0x4a
	.zero		1
	.zero		1


	//----- nvinfo : EIATTR_EXIT_INSTR_OFFSETS
	.align		4
        /*004c*/ 	.byte	0x04, 0x1c
        /*004e*/ 	.short	(.L_16 - .L_15)


	//   ....[0]....
.L_15:
        /*0050*/ 	.word	0x000008e0


	//   ....[1]....
        /*0054*/ 	.word	0x00000950


	//----- nvinfo : EIATTR_CRS_STACK_SIZE
	.align		4
.L_16:
        /*0058*/ 	.byte	0x04, 0x1e
        /*005a*/ 	.short	(.L_18 - .L_17)
.L_17:
        /*005c*/ 	.word	0x00000000


	//----- nvinfo : EIATTR_CBANK_PARAM_SIZE
	.align		4
.L_18:
        /*0060*/ 	.byte	0x03, 0x19
        /*0062*/ 	.short	0x0014


	//----- nvinfo : EIATTR_PARAM_CBANK
	.align		4
        /*0064*/ 	.byte	0x04, 0x0a
        /*0066*/ 	.short	(.L_20 - .L_19)
	.align		4
.L_19:
        /*0068*/ 	.word	index@(.nv.constant0._Z6reducePcS_i)
        /*006c*/ 	.short	0x0380
        /*006e*/ 	.short	0x0014


	//----- nvinfo : EIATTR_SW_WAR
	.align		4
.L_20:
        /*0070*/ 	.byte	0x04, 0x36
        /*0072*/ 	.short	(.L_22 - .L_21)
.L_21:
        /*0074*/ 	.word	0x00000008
.L_22:


//--------------------- .nv.callgraph             --------------------------
	.section	.nv.callgraph,"",@"SHT_CUDA_CALLGRAPH"
	.align	4
	.sectionentsize	8
	.align		4
        /*0000*/ 	.word	0x00000000
	.align		4
        /*0004*/ 	.word	0xffffffff
	.align		4
        /*0008*/ 	.word	0x00000000
	.align		4
        /*000c*/ 	.word	0xfffffffe
	.align		4
        /*0010*/ 	.word	0x00000000
	.align		4
        /*0014*/ 	.word	0xfffffffd
	.align		4
        /*0018*/ 	.word	0x00000000
	.align		4
        /*001c*/ 	.word	0xfffffffc


//--------------------- .nv.constant3             --------------------------
	.section	.nv.constant3,"a",@progbits
.nv.constant3:
	.type		map,@object
	.size		map,(.L_0 - map)
map:
	.zero		64
.L_0:


//--------------------- .text._Z6reducePcS_i      --------------------------
	.section	.text._Z6reducePcS_i,"ax",@progbits
	.align	128
        .global         _Z6reducePcS_i
        .type           _Z6reducePcS_i,@function
        .size           _Z6reducePcS_i,(.L_x_12 - _Z6reducePcS_i)
        .other          _Z6reducePcS_i,@"STO_CUDA_ENTRY STV_DEFAULT"
_Z6reducePcS_i:
.text._Z6reducePcS_i:
[----:B------:R-:W-:Y:S01]  /*0000*/  LDC R1, c[0x0][0x37c] ;  /* 0x0000df00ff017b82 */ /* 0x000fe20000000800 */
[----:B------:R-:W0:Y:S07]  /*0010*/  S2R R0, SR_TID.X ;  /* 0x0000000000007919 */ /* 0x000e2e0000002100 */
[----:B------:R-:W1:Y:S01]  /*0020*/  S2UR UR9, SR_CTAID.X ;  /* 0x00000000000979c3 */ /* 0x000e620000002500 */
[----:B------:R-:W2:Y:S07]  /*0030*/  LDCU.64 UR10, c[0x0][0x358] ;  /* 0x00006b00ff0a77ac */ /* 0x000eae0008000a00 */
[----:B------:R-:W3:Y:S01]  /*0040*/  LDC.64 R4, c[0x0][0x380] ;  /* 0x0000e000ff047b82 */ /* 0x000ee20000000a00 */
[----:B-1----:R-:W-:Y:S01]  /*0050*/  USHF.L.U32 UR4, UR9, 0xb, URZ ;  /* 0x0000000b09047899 */ /* 0x002fe200080006ff */
[----:B0-----:R-:W-:-:S05]  /*0060*/  IMAD.SHL.U32 R3, R0, 0x4, RZ ;  /* 0x0000000400037824 */ /* 0x001fca00078e00ff */
[----:B---3--:R-:W-:-:S04]  /*0070*/  IADD3 R2, P0, P1, R4, UR4, R3 ;  /* 0x0000000404027c10 */ /* 0x008fc8000f91e003 */
[----:B------:R-:W-:-:S05]  /*0080*/  IADD3.X R3, PT, PT, RZ, R5, RZ, P0, P1 ;  /* 0x00000005ff037210 */ /* 0x000fca00007e24ff */
[----:B--2---:R-:W2:Y:S04]  /*0090*/  LDG.E.U8 R6, desc[UR10][R2.64] ;  /* 0x0000000a02067981 */ /* 0x004ea8000c1e1100 */
[----:B------:R-:W3:Y:S04]  /*00a0*/  LDG.E.U8 R5, desc[UR10][R2.64+0x2] ;  /* 0x0000020a02057981 */ /* 0x000ee8000c1e1100 */
[----:B------:R-:W4:Y:S01]  /*00b0*/  LDG.E.U8 R4, desc[UR10][R2.64+0x1] ;  /* 0x0000010a02047981 */ /* 0x000f22000c1e1100 */
[----:B------:R-:W0:Y:S01]  /*00c0*/  S2UR UR6, SR_CgaCtaId ;  /* 0x00000000000679c3 */ /* 0x000e220000008800 */
[----:B------:R-:W-:-:S02]  /*00d0*/  UMOV UR4, 0x400 ;  /* 0x0000040000047882 */ /* 0x000fc40000000000 */
[----:B------:R-:W-:-:S04]  /*00e0*/  UIADD3 UR5, UPT, UPT, UR4, 0x200, URZ ;  /* 0x0000020004057890 */ /* 0x000fc8000fffe0ff */
[----:B0-----:R-:W-:Y:S02]  /*00f0*/  ULEA UR5, UR6, UR5, 0x18 ;  /* 0x0000000506057291 */ /* 0x001fe4000f8ec0ff */
[----:B------:R-:W-:Y:S01]  /*0100*/  ULEA UR4, UR6, UR4, 0x18 ;  /* 0x0000000406047291 */ /* 0x000fe2000f8ec0ff */
[C---:B--2---:R-:W-:Y:S02]  /*0110*/  ISETP.NE.AND P6, PT, R6.reuse, 0x47, PT ;  /* 0x000000470600780c */ /* 0x044fe40003fc5270 */
[C---:B------:R-:W-:Y:S02]  /*0120*/  ISETP.NE.AND P0, PT, R6.reuse, 0x43, PT ;  /* 0x000000430600780c */ /* 0x040fe40003f05270 */
[----:B------:R-:W-:Y:S02]  /*0130*/  ISETP.NE.AND P1, PT, R6, 0x41, PT ;  /* 0x000000410600780c */ /* 0x000fe40003f25270 */
[----:B---3--:R-:W-:Y:S02]  /*0140*/  ISETP.NE.AND P4, PT, R5, 0x47, PT ;  /* 0x000000470500780c */ /* 0x008fe40003f85270 */
[----:B------:R-:W-:-:S02]  /*0150*/  SEL R6, RZ, 0x3, P6 ;  /* 0x00000003ff067807 */ /* 0x000fc40003000000 */
[C---:B------:R-:W-:Y:S02]  /*0160*/  ISETP.NE.AND P2, PT, R5.reuse, 0x43, PT ;  /* 0x000000430500780c */ /* 0x040fe40003f45270 */
[----:B------:R-:W-:Y:S02]  /*0170*/  ISETP.NE.AND P3, PT, R5, 0x41, PT ;  /* 0x000000410500780c */ /* 0x000fe40003f65270 */
[----:B------:R-:W-:Y:S02]  /*0180*/  SEL R5, RZ, 0x3, P4 ;  /* 0x00000003ff057807 */ /* 0x000fe40002000000 */
[----:B------:R-:W-:Y:S02]  /*0190*/  SEL R7, RZ, 0x1, P0 ;  /* 0x00000001ff077807 */ /* 0x000fe40000000000 */
[----:B------:R-:W-:Y:S02]  /*01a0*/  SEL R6, R6, 0x2, P1 ;  /* 0x0000000206067807 */ /* 0x000fe40000800000 */
[----:B----4-:R-:W-:-:S02]  /*01b0*/  ISETP.NE.AND P6, PT, R4, 0x47, PT ;  /* 0x000000470400780c */ /* 0x010fc40003fc5270 */
[C---:B------:R-:W-:Y:S02]  /*01c0*/  ISETP.NE.AND P5, PT, R4.reuse, 0x43, PT ;  /* 0x000000430400780c */ /* 0x040fe40003fa5270 */
[----:B------:R-:W-:Y:S02]  /*01d0*/  SEL R2, RZ, 0x1, P2 ;  /* 0x00000001ff027807 */ /* 0x000fe40001000000 */
[----:B------:R-:W-:Y:S02]  /*01e0*/  SEL R5, R5, 0x2, P3 ;  /* 0x0000000205057807 */ /* 0x000fe40001800000 */
[----:B------:R-:W-:Y:S01]  /*01f0*/  ISETP.NE.AND P0, PT, R4, 0x41, PT ;  /* 0x000000410400780c */ /* 0x000fe20003f05270 */
[----:B------:R-:W-:Y:S01]  /*0200*/  IMAD.IADD R4, R6, 0x1, R7 ;  /* 0x0000000106047824 */ /* 0x000fe200078e0207 */
[----:B------:R-:W-:Y:S01]  /*0210*/  SEL R3, RZ, 0x3, P6 ;  /* 0x00000003ff037807 */ /* 0x000fe20003000000 */
[----:B------:R-:W-:Y:S01]  /*0220*/  IMAD.IADD R5, R5, 0x1, R2 ;  /* 0x0000000105057824 */ /* 0x000fe200078e0202 */
[----:B------:R-:W-:Y:S01]  /*0230*/  SEL R7, RZ, 0x1, P5 ;  /* 0x00000001ff077807 */ /* 0x000fe20002800000 */
[----:B------:R-:W-:Y:S01]  /*0240*/  IMAD.SHL.U32 R4, R4, 0x10, RZ ;  /* 0x0000001004047824 */ /* 0x000fe200078e00ff */
[----:B------:R-:W-:-:S02]  /*0250*/  SEL R2, R3, 0x2, P0 ;  /* 0x0000000203027807 */ /* 0x000fc40000000000 */
[----:B------:R-:W0:Y:S02]  /*0260*/  LDC R3, c[0x0][0x360] ;  /* 0x0000d800ff037b82 */ /* 0x000e240000000800 */
[----:B------:R-:W-:Y:S01]  /*0270*/  LOP3.LUT R5, R5, R4, RZ, 0xfc, !PT ;  /* 0x0000000405057212 */ /* 0x000fe200078efcff */
[----:B------:R-:W-:Y:S01]  /*0280*/  IMAD.IADD R2, R2, 0x1, R7 ;  /* 0x0000000102027824 */ /* 0x000fe200078e0207 */
[----:B------:R-:W-:-:S03]  /*0290*/  LEA R7, R0, UR5, 0x1 ;  /* 0x0000000500077c11 */ /* 0x000fc6000f8e08ff */
[----:B------:R-:W-:-:S06]  /*02a0*/  IMAD.U32 R5, R2, 0x4, R5 ;  /* 0x0000000402057824 */ /* 0x000fcc00078e0005 */
[----:B------:R-:W1:Y:S02]  /*02b0*/  LDC.U8 R5, c[0x3][R5] ;  /* 0x00c0000005057b82 */ /* 0x000e640000000000 */
[----:B-1----:R-:W-:Y:S01]  /*02c0*/  ISETP.NE.AND P0, PT, R5, RZ, PT ;  /* 0x000000ff0500720c */ /* 0x002fe20003f05270 */
[----:B------:R1:W-:Y:S03]  /*02d0*/  STS.U8 [R0+UR4], R5 ;  /* 0x0000000500007988 */ /* 0x0003e60008000004 */
[----:B------:R-:W-:Y:S02]  /*02e0*/  SEL R2, RZ, 0x1, !P0 ;  /* 0x00000001ff027807 */ /* 0x000fe40004000000 */
[----:B0-----:R-:W-:-:S03]  /*02f0*/  ISETP.GE.U32.AND P0, PT, R3, 0x2, PT ;  /* 0x000000020300780c */ /* 0x001fc60003f06070 */
[----:B------:R1:W-:Y:S01]  /*0300*/  STS.U16 [R7], R2 ;  /* 0x0000000207007388 */ /* 0x0003e20000000400 */
[----:B------:R-:W-:Y:S09]  /*0310*/  BAR.SYNC.DEFER_BLOCKING 0x0 ;  /* 0x0000000000007b1d */ /* 0x000ff20000010000 */
[----:B-1----:R-:W-:Y:S05]  /*0320*/  @!P0 BRA `(.L_x_0) ;  /* 0x0000000400588947 */ /* 0x002fea0003800000 */
[----:B------:R-:W-:-:S05]  /*0330*/  UMOV UR6, 0x1 ;  /* 0x0000000100067882 */ /* 0x000fca0000000000 */
.L_x_10:
[----:B------:R-:W-:Y:S01]  /*0340*/  USHF.L.U32 UR7, UR6, 0x1, URZ ;  /* 0x0000000106077899 */ /* 0x000fe200080006ff */
[----:B------:R-:W-:Y:S05]  /*0350*/  BSSY.RECONVERGENT B1, `(.L_x_1) ;  /* 0x000004f000017945 */ /* 0x000fea0003800200 */
[----:B------:R-:W-:-:S05]  /*0360*/  IMAD R11, R0, UR7, RZ ;  /* 0x00000007000b7c24 */ /* 0x000fca000f8e02ff */
[----:B------:R-:W-:-:S13]  /*0370*/  ISETP.GE.U32.AND P0, PT, R11, R3, PT ;  /* 0x000000030b00720c */ /* 0x000fda0003f06070 */
[----:B01----:R-:W-:Y:S05]  /*0380*/  @P0 BRA `(.L_x_2) ;  /* 0x00000004002c0947 */ /* 0x003fea0003800000 */
[C---:B------:R-:W-:Y:S01]  /*0390*/  VIADD R7, R11.reuse, UR6 ;  /* 0x000000060b077c36 */ /* 0x040fe20008000000 */
[----:B------:R-:W-:Y:S01]  /*03a0*/  LEA R2, R11, UR5, 0x1 ;  /* 0x000000050b027c11 */ /* 0x000fe2000f8e08ff */
[----:B------:R-:W-:Y:S03]  /*03b0*/  BSSY.RECONVERGENT B0, `(.L_x_3) ;  /* 0x0000046000007945 */ /* 0x000fe60003800200 */
[----:B------:R-:W-:Y:S01]  /*03c0*/  LEA R4, R7, UR5, 0x1 ;  /* 0x0000000507047c11 */ /* 0x000fe2000f8e08ff */
[----:B------:R-:W-:Y:S05]  /*03d0*/  LDS.U16 R5, [R2] ;  /* 0x0000000002057984 */ /* 0x000fea0000000400 */
[----:B------:R-:W0:Y:S02]  /*03e0*/  LDS.U16 R4, [R4] ;  /* 0x0000000004047984 */ /* 0x000e240000000400 */
[----:B0-----:R-:W-:-:S13]  /*03f0*/  ISETP.NE.AND P0, PT, R4, RZ, PT ;  /* 0x000000ff0400720c */ /* 0x001fda0003f05270 */
[----:B------:R-:W-:Y:S05]  /*0400*/  @!P0 BRA `(.L_x_4) ;  /* 0x0000000400008947 */ /* 0x000fea0003800000 */
[----:B------:R-:W-:Y:S01]  /*0410*/  PRMT R17, R4, 0x9910, RZ ;  /* 0x0000991004117816 */ /* 0x000fe200000000ff */
[----:B------:R-:W-:Y:S01]  /*0420*/  VIADD R7, R7, UR4 ;  /* 0x0000000407077c36 */ /* 0x000fe20008000000 */
[----:B------:R-:W-:Y:S01]  /*0430*/  PRMT R13, R5, 0x9910, RZ ;  /* 0x00009910050d7816 */ /* 0x000fe200000000ff */
[----:B------:R-:W-:Y:S01]  /*0440*/  IMAD.MOV.U32 R10, RZ, RZ, RZ ;  /* 0x000000ffff0a7224 */ /* 0x000fe200078e00ff */
[----:B------:R-:W-:Y:S01]  /*0450*/  ISETP.GT.U32.AND P0, PT, R17, RZ, PT ;  /* 0x000000ff1100720c */ /* 0x000fe20003f04070 */
[----:B------:R-:W-:Y:S01]  /*0460*/  IMAD.MOV.U32 R12, RZ, RZ, RZ ;  /* 0x000000ffff0c7224 */ /* 0x000fe200078e00ff */
[----:B------:R-:W-:Y:S01]  /*0470*/  SHF.R.S32.HI R19, RZ, 0x1f, R17 ;  /* 0x0000001fff137819 */ /* 0x000fe20000011411 */
[----:B------:R-:W-:Y:S03]  /*0480*/  BSSY.RECONVERGENT B2, `(.L_x_5) ;  /* 0x0000022000027945 */ /* 0x000fe60003800200 */
[----:B------:R-:W-:-:S13]  /*0490*/  ISETP.GT.U32.AND.EX P0, PT, R19, RZ, PT, P0 ;  /* 0x000000ff1300720c */ /* 0x000fda0003f04100 */
[----:B------:R0:W1:Y:S01]  /*04a0*/  @!P0 LDS.U8 R9, [R7] ;  /* 0x0000000007098984 */ /* 0x0000620000000000 */
[----:B------:R-:W-:-:S05]  /*04b0*/  @!P0 IMAD.MOV.U32 R10, RZ, RZ, 0x1 ;  /* 0x00000001ff0a8424 */ /* 0x000fca00078e00ff */
[CC--:B------:R-:W-:Y:S02]  /*04c0*/  IADD3 R6, P3, PT, R17.reuse, -R10.reuse, RZ ;  /* 0x8000000a11067210 */ /* 0x0c0fe40007f7e0ff */
[----:B------:R-:W-:Y:S01]  /*04d0*/  ISETP.GT.U32.AND P1, PT, R17, R10, PT ;  /* 0x0000000a1100720c */ /* 0x000fe20003f24070 */
[----:B0-----:R-:W-:Y:S01]  /*04e0*/  @!P0 VIADD R7, R7, 0x1 ;  /* 0x0000000107078836 */ /* 0x001fe20000000000 */
[----:B------:R-:W-:Y:S01]  /*04f0*/  ISETP.LE.U32.AND P2, PT, R6, 0x3, PT ;  /* 0x000000030600780c */ /* 0x000fe20003f43070 */
[C---:B------:R-:W-:Y:S01]  /*0500*/  IMAD.X R8, R19.reuse, 0x1, ~R12, P3 ;  /* 0x0000000113087824 */ /* 0x040fe200018e0e0c */
[----:B------:R-:W-:Y:S01]  /*0510*/  ISETP.GT.U32.AND.EX P1, PT, R19, R12, PT, P1 ;  /* 0x0000000c1300720c */ /* 0x000fe20003f24110 */
[----:B------:R-:W-:-:S03]  /*0520*/  IMAD.MOV.U32 R6, RZ, RZ, R13 ;  /* 0x000000ffff067224 */ /* 0x000fc600078e000d */
[----:B------:R-:W-:Y:S02]  /*0530*/  ISETP.LE.U32.OR.EX P1, PT, R8, RZ, !P1, P2 ;  /* 0x000000ff0800720c */ /* 0x000fe40004f23520 */
[----:B------:R-:W-:-:S05]  /*0540*/  IADD3 R6, PT, PT, R11, UR4, R6 ;  /* 0x000000040b067c10 */ /* 0x000fca000fffe006 */
[----:B-1----:R0:W-:Y:S02]  /*0550*/  @!P0 STS.U8 [R6], R9 ;  /* 0x0000000906008388 */ /* 0x0021e40000000000 */
[----:B0-----:R-:W-:-:S04]  /*0560*/  @!P0 VIADD R6, R6, 0x1 ;  /* 0x0000000106068836 */ /* 0x001fc80000000000 */
[----:B------:R-:W-:Y:S05]  /*0570*/  @P1 BRA `(.L_x_6) ;  /* 0x0000000000481947 */ /* 0x000fea0003800000 */
[----:B------:R-:W-:Y:S02]  /*0580*/  IADD3 R21, P1, PT, R17, -0x3, RZ ;  /* 0xfffffffd11157810 */ /* 0x000fe40007f3e0ff */
[----:B------:R-:W-:Y:S02]  /*0590*/  PLOP3.LUT P0, PT, PT, PT, PT, 0x8, 0x80 ;  /* 0x000000000080781c */ /* 0x000fe40003f0e170 */
[----:B------:R-:W-:-:S11]  /*05a0*/  IADD3.X R23, PT, PT, R19, -0x1, RZ, P1, !PT ;  /* 0xffffffff13177810 */ /* 0x000fd60000ffe4ff */
.L_x_7:
[----:B------:R-:W0:Y:S01]  /*05b0*/  LDS.U8 R9, [R7] ;  /* 0x0000000007097984 */ /* 0x000e220000000000 */
[----:B------:R-:W-:-:S05]  /*05c0*/  IADD3 R10, P1, PT, R10, 0x4, RZ ;  /* 0x000000040a0a7810 */ /* 0x000fca0007f3e0ff */
[----:B------:R-:W-:Y:S01]  /*05d0*/  IMAD.X R12, RZ, RZ, R12, P1 ;  /* 0x000000ffff0c7224 */ /* 0x000fe200008e060c */
[----:B------:R-:W-:-:S04]  /*05e0*/  ISETP.GE.U32.AND P1, PT, R10, R21, PT ;  /* 0x000000150a00720c */ /* 0x000fc80003f26070 */
[----:B------:R-:W-:Y:S01]  /*05f0*/  ISETP.GE.U32.AND.EX P1, PT, R12, R23, PT, P1 ;  /* 0x000000170c00720c */ /* 0x000fe20003f26110 */
[----:B0-----:R-:W-:Y:S04]  /*0600*/  STS.U8 [R6], R9 ;  /* 0x0000000906007388 */ /* 0x001fe80000000000 */
[----:B------:R-:W0:Y:S04]  /*0610*/  LDS.U8 R11, [R7+0x1] ;  /* 0x00000100070b7984 */ /* 0x000e280000000000 */
[----:B0-----:R-:W-:Y:S04]  /*0620*/  STS.U8 [R6+0x1], R11 ;  /* 0x0000010b06007388 */ /* 0x001fe80000000000 */
[----:B------:R-:W0:Y:S04]  /*0630*/  LDS.U8 R13, [R7+0x2] ;  /* 0x00000200070d7984 */ /* 0x000e280000000000 */
[----:B0-----:R-:W-:Y:S04]  /*0640*/  STS.U8 [R6+0x2], R13 ;  /* 0x0000020d06007388 */ /* 0x001fe80000000000 */
[----:B------:R0:W1:Y:S02]  /*0650*/  LDS.U8 R15, [R7+0x3] ;  /* 0x00000300070f7984 */ /* 0x0000640000000000 */
[----:B0-----:R-:W-:-:S02]  /*0660*/  VIADD R7, R7, 0x4 ;  /* 0x0000000407077836 */ /* 0x001fc40000000000 */
[----:B-1----:R0:W-:Y:S02]  /*0670*/  STS.U8 [R6+0x3], R15 ;  /* 0x0000030f06007388 */ /* 0x0021e40000000000 */
[----:B0-----:R-:W-:Y:S01]  /*0680*/  VIADD R6, R6, 0x4 ;  /* 0x0000000406067836 */ /* 0x001fe20000000000 */
[----:B------:R-:W-:Y:S06]  /*0690*/  @!P1 BRA `(.L_x_7) ;  /* 0xfffffffc00c49947 */ /* 0x000fec000383ffff */
.L_x_6:
[----:B------:R-:W-:Y:S05]  /*06a0*/  BSYNC.RECONVERGENT B2 ;  /* 0x0000000000027941 */ /* 0x000fea0003800200 */
.L_x_5:
[CC--:B------:R-:W-:Y:S01]  /*06b0*/  IADD3 R8, P3, PT, R17.reuse, -R10.reuse, RZ ;  /* 0x8000000a11087210 */ /* 0x0c0fe20007f7e0ff */
[----:B------:R-:W-:Y:S01]  /*06c0*/  BSSY.RECONVERGENT B2, `(.L_x_8) ;  /* 0x0000010000027945 */ /* 0x000fe20003800200 */
[----:B------:R-:W-:Y:S02]  /*06d0*/  ISETP.GT.U32.AND P2, PT, R17, R10, PT ;  /* 0x0000000a1100720c */ /* 0x000fe40003f44070 */
[----:B------:R-:W-:Y:S01]  /*06e0*/  ISETP.LE.U32.AND P1, PT, R8, 0x1, PT ;  /* 0x000000010800780c */ /* 0x000fe20003f23070 */
[C---:B------:R-:W-:Y:S01]  /*06f0*/  IMAD.X R8, R19.reuse, 0x1, ~R12, P3 ;  /* 0x0000000113087824 */ /* 0x040fe200018e0e0c */
[----:B------:R-:W-:-:S04]  /*0700*/  ISETP.GT.U32.AND.EX P2, PT, R19, R12, PT, P2 ;  /* 0x0000000c1300720c */ /* 0x000fc80003f44120 */
[----:B------:R-:W-:-:S13]  /*0710*/  ISETP.LE.U32.OR.EX P1, PT, R8, RZ, !P2, P1 ;  /* 0x000000ff0800720c */ /* 0x000fda0005723510 */
[----:B------:R-:W-:Y:S05]  /*0720*/  @P1 BRA `(.L_x_9) ;  /* 0x0000000000241947 */ /* 0x000fea0003800000 */
[----:B------:R-:W0:Y:S01]  /*0730*/  LDS.U8 R9, [R7] ;  /* 0x0000000007097984 */ /* 0x000e220000000000 */
[----:B------:R-:W-:Y:S02]  /*0740*/  IADD3 R10, P1, PT, R10, 0x2, RZ ;  /* 0x000000020a0a7810 */ /* 0x000fe40007f3e0ff */
[----:B------:R-:W-:-:S03]  /*0750*/  PLOP3.LUT P0, PT, PT, PT, PT, 0x8, 0x80 ;  /* 0x000000000080781c */ /* 0x000fc60003f0e170 */
[----:B------:R-:W-:Y:S01]  /*0760*/  IMAD.X R12, RZ, RZ, R12, P1 ;  /* 0x000000ffff0c7224 */ /* 0x000fe200008e060c */
[----:B0-----:R-:W-:Y:S04]  /*0770*/  STS.U8 [R6], R9 ;  /* 0x0000000906007388 */ /* 0x001fe80000000000 */
[----:B------:R0:W1:Y:S02]  /*0780*/  LDS.U8 R11, [R7+0x1] ;  /* 0x00000100070b7984 */ /* 0x0000640000000000 */
[----:B0-----:R-:W-:Y:S02]  /*0790*/  VIADD R7, R7, 0x2 ;  /* 0x0000000207077836 */ /* 0x001fe40000000000 */
[----:B-1----:R0:W-:Y:S02]  /*07a0*/  STS.U8 [R6+0x1], R11 ;  /* 0x0000010b06007388 */ /* 0x0021e40000000000 */
[----:B0-----:R-:W-:-:S07]  /*07b0*/  VIADD R6, R6, 0x2 ;  /* 0x0000000206067836 */ /* 0x001fce0000000000 */
.L_x_9:
[----:B------:R-:W-:Y:S05]  /*07c0*/  BSYNC.RECONVERGENT B2 ;  /* 0x0000000000027941 */ /* 0x000fea0003800200 */
.L_x_8:
[----:B------:R-:W-:-:S04]  /*07d0*/  ISETP.LT.U32.AND P1, PT, R10, R17, PT ;  /* 0x000000110a00720c */ /* 0x000fc80003f21070 */
[----:B------:R-:W-:-:S13]  /*07e0*/  ISETP.LT.U32.OR.EX P0, PT, R12, R19, P0, P1 ;  /* 0x000000130c00720c */ /* 0x000fda0000701510 */
[----:B------:R-:W0:Y:S04]  /*07f0*/  @P0 LDS.U8 R7, [R7] ;  /* 0x0000000007070984 */ /* 0x000e280000000000 */
[----:B0-----:R0:W-:Y:S02]  /*0800*/  @P0 STS.U8 [R6], R7 ;  /* 0x0000000706000388 */ /* 0x0011e40000000000 */
.L_x_4:
[----:B------:R-:W-:Y:S05]  /*0810*/  BSYNC.RECONVERGENT B0 ;  /* 0x0000000000007941 */ /* 0x000fea0003800200 */
.L_x_3:
[----:B------:R-:W-:-:S05]  /*0820*/  IMAD.IADD R5, R4, 0x1, R5 ;  /* 0x0000000104057824 */ /* 0x000fca00078e0205 */
[----:B------:R1:W-:Y:S02]  /*0830*/  STS.U16 [R2], R5 ;  /* 0x0000000502007388 */ /* 0x0003e40000000400 */
.L_x_2:
[----:B------:R-:W-:Y:S05]  /*0840*/  BSYNC.RECONVERGENT B1 ;  /* 0x0000000000017941 */ /* 0x000fea0003800200 */
.L_x_1:
[----:B------:R-:W-:Y:S01]  /*0850*/  BAR.SYNC.DEFER_BLOCKING 0x0 ;  /* 0x0000000000007b1d */ /* 0x000fe20000010000 */
[----:B------:R-:W-:-:S05]  /*0860*/  ISETP.LE.U32.AND P0, PT, R3, UR7, PT ;  /* 0x0000000703007c0c */ /* 0x000fca000bf03070 */
[----:B------:R-:W-:-:S08]  /*0870*/  UMOV UR6, UR7 ;  /* 0x0000000700067c82 */ /* 0x000fd00008000000 */
[----:B------:R-:W-:Y:S05]  /*0880*/  @!P0 BRA `(.L_x_10) ;  /* 0xfffffff800ac8947 */ /* 0x000fea000383ffff */
.L_x_0:
[----:B------:R-:W2:Y:S01]  /*0890*/  S2UR UR8, SR_CgaCtaId ;  /* 0x00000000000879c3 */ /* 0x000ea20000008800 */
[----:B------:R-:W-:Y:S02]  /*08a0*/  UMOV UR7, 0x400 ;  /* 0x0000040000077882 */ /* 0x000fe40000000000 */
[----:B--2---:R-:W-:-:S09]  /*08b0*/  ULEA UR7, UR8, UR7, 0x18 ;  /* 0x0000000708077291 */ /* 0x004fd2000f8ec0ff */
[----:B-1----:R-:W1:Y:S02]  /*08c0*/  LDS.S16 R5, [UR7+0x200] ;  /* 0x00020007ff057984 */ /* 0x002e640008000600 */
[----:B-1----:R-:W-:-:S13]  /*08d0*/  ISETP.GE.AND P0, PT, R0, R5, PT ;  /* 0x000000050000720c */ /* 0x002fda0003f06270 */
[----:B------:R-:W-:Y:S05]  /*08e0*/  @P0 EXIT ;  /* 0x000000000000094d */ /* 0x000fea0003800000 */
[----:B------:R-:W1:Y:S01]  /*08f0*/  LDS.U8 R5, [R0+UR4] ;  /* 0x0000000400057984 */ /* 0x000e620008000000 */
[----:B------:R-:W2:Y:S01]  /*0900*/  LDCU.64 UR6, c[0x0][0x388] ;  /* 0x00007100ff0677ac */ /* 0x000ea20008000a00 */
[----:B------:R-:W-:-:S05]  /*0910*/  IMAD R3, R3, UR9, R0 ;  /* 0x0000000903037c24 */ /* 0x000fca000f8e0200 */
[----:B--2---:R-:W-:-:S05]  /*0920*/  IADD3 R2, P0, PT, R3, UR6, RZ ;  /* 0x0000000603027c10 */ /* 0x004fca000ff1e0ff */
[----:B------:R-:W-:-:S05]  /*0930*/  IMAD.X R3, RZ, RZ, UR7, P0 ;  /* 0x00000007ff037e24 */ /* 0x000fca00080e06ff */
[----:B-1----:R-:W-:Y:S01]  /*0940*/  STG.E.U8 desc[UR10][R2.64], R5 ;  /* 0x0000000502007986 */ /* 0x002fe2000c10110a */
[----:B------:R-:W-:Y:S05]  /*0950*/  EXIT ;  /* 0x000000000000794d */ /* 0x000fea0003800000 */
.L_x_11:
[----:B------:R-:W-:-:S00]  /*0960*/  BRA `(.L_x_11) ;  /* 0xfffffffc00fc7947 */ /* 0x000fc0000383ffff */
[----:B------:R-:W-:-:S00]  /*0970*/  NOP ;  /* 0x0000000000007918 */ /* 0x000fc00000000000 */
        /* <DEDUP_REMOVED lines=8> */
.L_x_12:


//--------------------- .nv.shared._Z6reducePcS_i --------------------------
	.section	.nv.shared._Z6reducePcS_i,"aw",@nobits
	.sectionflags	@""
	.align	2
.nv.shared._Z6reducePcS_i:
	.zero		2560


//--------------------- .nv.shared.reserved.0     --------------------------
	.section	.nv.shared.reserved.0,"aw",@nobits
	.weak		__nv_reservedSMEM_offset_0_alias
	.size		__nv_reservedSMEM_offset_0_alias, 0, 64
	.other		__nv_reservedSMEM_offset_0_alias,@"STO_CUDA_RESERVED_SHARED STV_DEFAULT"
__nv_reservedSMEM_offset_0_alias:
	.zero		0
	.zero		64


//--------------------- .nv.constant0._Z6reducePcS_i --------------------------
	.section	.nv.constant0._Z6reducePcS_i,"a",@progbits
	.sectionflags	@""
	.align	4
.nv.constant0._Z6reducePcS_i:
	.zero		916


//--------------------- SYMBOLS --------------------------

	.type		.nv.reservedSmem.offset0,@object
	.size		.nv.reservedSmem.offset0,0x4
	.type		.nv.reservedSmem.cap,@object
	.size		.nv.reservedSmem.cap,0x4
